//
// Generated by NVIDIA NVVM Compiler
//
// Compiler Build ID: CL-36424714
// Cuda compilation tools, release 13.0, V13.0.88
// Based on NVVM 20.0.0
//

.version 9.0
.target sm_100
.address_size 64

	// .globl	_Z7hadd_rnPf6__halfS0_

.visible .entry _Z7hadd_rnPf6__halfS0_(
	.param .u64 .ptr .align 1 _Z7hadd_rnPf6__halfS0__param_0,
	.param .align 2 .b8 _Z7hadd_rnPf6__halfS0__param_1[2],
	.param .align 2 .b8 _Z7hadd_rnPf6__halfS0__param_2[2]
)
{
	.reg .b16 	%rs<5>;
	.reg .b32 	%f<2>;
	.reg .b64 	%rd<3>;

	ld.param.u16 	%rs2, [_Z7hadd_rnPf6__halfS0__param_1];
	ld.param.u16 	%rs3, [_Z7hadd_rnPf6__halfS0__param_2];
	ld.param.u64 	%rd1, [_Z7hadd_rnPf6__halfS0__param_0];
	cvta.to.global.u64 	%rd2, %rd1;
	// begin inline asm
	{add.rn.f16 %rs1,%rs2,%rs3;
}
	// end inline asm
	// begin inline asm
	{  cvt.f32.f16 %f1, %rs1;}

	// end inline asm
	st.global.f32 	[%rd2], %f1;
	ret;

}
	// .globl	_Z9hfma_reluPf6__halfS0_S0_
.visible .entry _Z9hfma_reluPf6__halfS0_S0_(
	.param .u64 .ptr .align 1 _Z9hfma_reluPf6__halfS0_S0__param_0,
	.param .align 2 .b8 _Z9hfma_reluPf6__halfS0_S0__param_1[2],
	.param .align 2 .b8 _Z9hfma_reluPf6__halfS0_S0__param_2[2],
	.param .align 2 .b8 _Z9hfma_reluPf6__halfS0_S0__param_3[2]
)
{
	.reg .b16 	%rs<6>;
	.reg .b32 	%f<2>;
	.reg .b64 	%rd<3>;

	ld.param.u16 	%rs2, [_Z9hfma_reluPf6__halfS0_S0__param_1];
	ld.param.u16 	%rs3, [_Z9hfma_reluPf6__halfS0_S0__param_2];
	ld.param.u16 	%rs4, [_Z9hfma_reluPf6__halfS0_S0__param_3];
	ld.param.u64 	%rd1, [_Z9hfma_reluPf6__halfS0_S0__param_0];
	cvta.to.global.u64 	%rd2, %rd1;
	// begin inline asm
	{fma.rn.relu.f16 %rs1,%rs2,%rs3,%rs4;
}
	// end inline asm
	// begin inline asm
	{  cvt.f32.f16 %f1, %rs1;}

	// end inline asm
	st.global.f32 	[%rd2], %f1;
	ret;

}
	// .globl	_Z7hmul_rnPf6__halfS0_
.visible .entry _Z7hmul_rnPf6__halfS0_(
	.param .u64 .ptr .align 1 _Z7hmul_rnPf6__halfS0__param_0,
	.param .align 2 .b8 _Z7hmul_rnPf6__halfS0__param_1[2],
	.param .align 2 .b8 _Z7hmul_rnPf6__halfS0__param_2[2]
)
{
	.reg .b16 	%rs<5>;
	.reg .b32 	%f<2>;
	.reg .b64 	%rd<3>;

	ld.param.u16 	%rs2, [_Z7hmul_rnPf6__halfS0__param_1];
	ld.param.u16 	%rs3, [_Z7hmul_rnPf6__halfS0__param_2];
	ld.param.u64 	%rd1, [_Z7hmul_rnPf6__halfS0__param_0];
	cvta.to.global.u64 	%rd2, %rd1;
	// begin inline asm
	{mul.rn.f16 %rs1,%rs2,%rs3;
}
	// end inline asm
	// begin inline asm
	{  cvt.f32.f16 %f1, %rs1;}

	// end inline asm
	st.global.f32 	[%rd2], %f1;
	ret;

}
	// .globl	_Z7hsub_rnPf6__halfS0_
.visible .entry _Z7hsub_rnPf6__halfS0_(
	.param .u64 .ptr .align 1 _Z7hsub_rnPf6__halfS0__param_0,
	.param .align 2 .b8 _Z7hsub_rnPf6__halfS0__param_1[2],
	.param .align 2 .b8 _Z7hsub_rnPf6__halfS0__param_2[2]
)
{
	.reg .b16 	%rs<5>;
	.reg .b32 	%f<2>;
	.reg .b64 	%rd<3>;

	ld.param.u16 	%rs2, [_Z7hsub_rnPf6__halfS0__param_1];
	ld.param.u16 	%rs3, [_Z7hsub_rnPf6__halfS0__param_2];
	ld.param.u64 	%rd1, [_Z7hsub_rnPf6__halfS0__param_0];
	cvta.to.global.u64 	%rd2, %rd1;
	// begin inline asm
	{sub.rn.f16 %rs1,%rs2,%rs3;
}
	// end inline asm
	// begin inline asm
	{  cvt.f32.f16 %f1, %rs1;}

	// end inline asm
	st.global.f32 	[%rd2], %f1;
	ret;

}
	// .globl	_Z4hmaxPf6__halfS0_
.visible .entry _Z4hmaxPf6__halfS0_(
	.param .u64 .ptr .align 1 _Z4hmaxPf6__halfS0__param_0,
	.param .align 2 .b8 _Z4hmaxPf6__halfS0__param_1[2],
	.param .align 2 .b8 _Z4hmaxPf6__halfS0__param_2[2]
)
{
	.reg .b16 	%rs<5>;
	.reg .b32 	%f<2>;
	.reg .b64 	%rd<3>;

	ld.param.u16 	%rs2, [_Z4hmaxPf6__halfS0__param_1];
	ld.param.u16 	%rs3, [_Z4hmaxPf6__halfS0__param_2];
	ld.param.u64 	%rd1, [_Z4hmaxPf6__halfS0__param_0];
	cvta.to.global.u64 	%rd2, %rd1;
	// begin inline asm
	{max.f16 %rs1,%rs2,%rs3;
}
	// end inline asm
	// begin inline asm
	{  cvt.f32.f16 %f1, %rs1;}

	// end inline asm
	st.global.f32 	[%rd2], %f1;
	ret;

}
	// .globl	_Z8hmax_nanPf6__halfS0_
.visible .entry _Z8hmax_nanPf6__halfS0_(
	.param .u64 .ptr .align 1 _Z8hmax_nanPf6__halfS0__param_0,
	.param .align 2 .b8 _Z8hmax_nanPf6__halfS0__param_1[2],
	.param .align 2 .b8 _Z8hmax_nanPf6__halfS0__param_2[2]
)
{
	.reg .b16 	%rs<5>;
	.reg .b32 	%f<2>;
	.reg .b64 	%rd<3>;

	ld.param.u16 	%rs2, [_Z8hmax_nanPf6__halfS0__param_1];
	ld.param.u16 	%rs3, [_Z8hmax_nanPf6__halfS0__param_2];
	ld.param.u64 	%rd1, [_Z8hmax_nanPf6__halfS0__param_0];
	cvta.to.global.u64 	%rd2, %rd1;
	// begin inline asm
	{max.NaN.f16 %rs1,%rs2,%rs3;
}
	// end inline asm
	// begin inline asm
	{  cvt.f32.f16 %f1, %rs1;}

	// end inline asm
	st.global.f32 	[%rd2], %f1;
	ret;

}
	// .globl	_Z4hminPf6__halfS0_
.visible .entry _Z4hminPf6__halfS0_(
	.param .u64 .ptr .align 1 _Z4hminPf6__halfS0__param_0,
	.param .align 2 .b8 _Z4hminPf6__halfS0__param_1[2],
	.param .align 2 .b8 _Z4hminPf6__halfS0__param_2[2]
)
{
	.reg .b16 	%rs<5>;
	.reg .b32 	%f<2>;
	.reg .b64 	%rd<3>;

	ld.param.u16 	%rs2, [_Z4hminPf6__halfS0__param_1];
	ld.param.u16 	%rs3, [_Z4hminPf6__halfS0__param_2];
	ld.param.u64 	%rd1, [_Z4hminPf6__halfS0__param_0];
	cvta.to.global.u64 	%rd2, %rd1;
	// begin inline asm
	{min.f16 %rs1,%rs2,%rs3;
}
	// end inline asm
	// begin inline asm
	{  cvt.f32.f16 %f1, %rs1;}

	// end inline asm
	st.global.f32 	[%rd2], %f1;
	ret;

}
	// .globl	_Z8hmin_nanPf6__halfS0_
.visible .entry _Z8hmin_nanPf6__halfS0_(
	.param .u64 .ptr .align 1 _Z8hmin_nanPf6__halfS0__param_0,
	.param .align 2 .b8 _Z8hmin_nanPf6__halfS0__param_1[2],
	.param .align 2 .b8 _Z8hmin_nanPf6__halfS0__param_2[2]
)
{
	.reg .b16 	%rs<5>;
	.reg .b32 	%f<2>;
	.reg .b64 	%rd<3>;

	ld.param.u16 	%rs2, [_Z8hmin_nanPf6__halfS0__param_1];
	ld.param.u16 	%rs3, [_Z8hmin_nanPf6__halfS0__param_2];
	ld.param.u64 	%rd1, [_Z8hmin_nanPf6__halfS0__param_0];
	cvta.to.global.u64 	%rd2, %rd1;
	// begin inline asm
	{min.NaN.f16 %rs1,%rs2,%rs3;
}
	// end inline asm
	// begin inline asm
	{  cvt.f32.f16 %f1, %rs1;}

	// end inline asm
	st.global.f32 	[%rd2], %f1;
	ret;

}


// ===== COMPILED SASS (sm_100) =====

	.target	sm_100

	.elftype	@"ET_EXEC"


//--------------------- .note.nv.tkinfo           --------------------------
	.section	.note.nv.tkinfo,"",@"SHT_NOTE"
	.sectionflags	@"SHF_NOTE_NV_TKINFO"
	.tkinfo
        /*0018*/ 	.word	0x00000002
        /*0030*/ 	.string	""
        /*0030*/ 	.string	"ptxas"
        /*0030*/ 	.string	"Cuda compilation tools, release 13.0, V13.0.88"
        /*0030*/ 	.string	"Build cuda_13.0.r13.0/compiler.36424714_0"
        /*0030*/ 	.string	"-arch sm_100 -m 64 "



//--------------------- .note.nv.cuinfo           --------------------------
	.section	.note.nv.cuinfo,"",@"SHT_NOTE"
	.sectionflags	@"SHF_NOTE_NV_CUINFO"
        /*0018*/ 	.short	0x0002
        /*001a*/ 	.short	0x0064
        /*001c*/ 	.short	0x0082
	.zero		2


//--------------------- .nv.info                  --------------------------
	.section	.nv.info,"",@"SHT_CUDA_INFO"
	.align	4


	//----- nvinfo : EIATTR_REGCOUNT
	.align		4
        /*0000*/ 	.byte	0x04, 0x2f
        /*0002*/ 	.short	(.L_1 - .L_0)
	.align		4
.L_0:
        /*0004*/ 	.word	index@(_Z7hadd_rnPf6__halfS0_)
        /*0008*/ 	.word	0x00000008


	//----- nvinfo : EIATTR_FRAME_SIZE
	.align		4
.L_1:
        /*000c*/ 	.byte	0x04, 0x11
        /*000e*/ 	.short	(.L_3 - .L_2)
	.align		4
.L_2:
        /*0010*/ 	.word	index@(_Z7hadd_rnPf6__halfS0_)
        /*0014*/ 	.word	0x00000000


	//----- nvinfo : EIATTR_REGCOUNT
	.align		4
.L_3:
        /*0018*/ 	.byte	0x04, 0x2f
        /*001a*/ 	.short	(.L_5 - .L_4)
	.align		4
.L_4:
        /*001c*/ 	.word	index@(_Z9hfma_reluPf6__halfS0_S0_)
        /*0020*/ 	.word	0x00000008


	//----- nvinfo : EIATTR_FRAME_SIZE
	.align		4
.L_5:
        /*0024*/ 	.byte	0x04, 0x11
        /*0026*/ 	.short	(.L_7 - .L_6)
	.align		4
.L_6:
        /*0028*/ 	.word	index@(_Z9hfma_reluPf6__halfS0_S0_)
        /*002c*/ 	.word	0x00000000


	//----- nvinfo : EIATTR_REGCOUNT
	.align		4
.L_7:
        /*0030*/ 	.byte	0x04, 0x2f
        /*0032*/ 	.short	(.L_9 - .L_8)
	.align		4
.L_8:
        /*0034*/ 	.word	index@(_Z7hmul_rnPf6__halfS0_)
        /*0038*/ 	.word	0x00000008


	//----- nvinfo : EIATTR_FRAME_SIZE
	.align		4
.L_9:
        /*003c*/ 	.byte	0x04, 0x11
        /*003e*/ 	.short	(.L_11 - .L_10)
	.align		4
.L_10:
        /*0040*/ 	.word	index@(_Z7hmul_rnPf6__halfS0_)
        /*0044*/ 	.word	0x00000000


	//----- nvinfo : EIATTR_REGCOUNT
	.align		4
.L_11:
        /*0048*/ 	.byte	0x04, 0x2f
        /*004a*/ 	.short	(.L_13 - .L_12)
	.align		4
.L_12:
        /*004c*/ 	.word	index@(_Z7hsub_rnPf6__halfS0_)
        /*0050*/ 	.word	0x00000008


	//----- nvinfo : EIATTR_FRAME_SIZE
	.align		4
.L_13:
        /*0054*/ 	.byte	0x04, 0x11
        /*0056*/ 	.short	(.L_15 - .L_14)
	.align		4
.L_14:
        /*0058*/ 	.word	index@(_Z7hsub_rnPf6__halfS0_)
        /*005c*/ 	.word	0x00000000


	//----- nvinfo : EIATTR_REGCOUNT
	.align		4
.L_15:
        /*0060*/ 	.byte	0x04, 0x2f
        /*0062*/ 	.short	(.L_17 - .L_16)
	.align		4
.L_16:
        /*0064*/ 	.word	index@(_Z4hmaxPf6__halfS0_)
        /*0068*/ 	.word	0x00000008


	//----- nvinfo : EIATTR_FRAME_SIZE
	.align		4
.L_17:
        /*006c*/ 	.byte	0x04, 0x11
        /*006e*/ 	.short	(.L_19 - .L_18)
	.align		4
.L_18:
        /*0070*/ 	.word	index@(_Z4hmaxPf6__halfS0_)
        /*0074*/ 	.word	0x00000000


	//----- nvinfo : EIATTR_REGCOUNT
	.align		4
.L_19:
        /*0078*/ 	.byte	0x04, 0x2f
        /*007a*/ 	.short	(.L_21 - .L_20)
	.align		4
.L_20:
        /*007c*/ 	.word	index@(_Z8hmax_nanPf6__halfS0_)
        /*0080*/ 	.word	0x00000008


	//----- nvinfo : EIATTR_FRAME_SIZE
	.align		4
.L_21:
        /*0084*/ 	.byte	0x04, 0x11
        /*0086*/ 	.short	(.L_23 - .L_22)
	.align		4
.L_22:
        /*0088*/ 	.word	index@(_Z8hmax_nanPf6__halfS0_)
        /*008c*/ 	.word	0x00000000


	//----- nvinfo : EIATTR_REGCOUNT
	.align		4
.L_23:
        /*0090*/ 	.byte	0x04, 0x2f
        /*0092*/ 	.short	(.L_25 - .L_24)
	.align		4
.L_24:
        /*0094*/ 	.word	index@(_Z4hminPf6__halfS0_)
        /*0098*/ 	.word	0x00000008


	//----- nvinfo : EIATTR_FRAME_SIZE
	.align		4
.L_25:
        /*009c*/ 	.byte	0x04, 0x11
        /*009e*/ 	.short	(.L_27 - .L_26)
	.align		4
.L_26:
        /*00a0*/ 	.word	index@(_Z4hminPf6__halfS0_)
        /*00a4*/ 	.word	0x00000000


	//----- nvinfo : EIATTR_REGCOUNT
	.align		4
.L_27:
        /*00a8*/ 	.byte	0x04, 0x2f
        /*00aa*/ 	.short	(.L_29 - .L_28)
	.align		4
.L_28:
        /*00ac*/ 	.word	index@(_Z8hmin_nanPf6__halfS0_)
        /*00b0*/ 	.word	0x00000008


	//----- nvinfo : EIATTR_FRAME_SIZE
	.align		4
.L_29:
        /*00b4*/ 	.byte	0x04, 0x11
        /*00b6*/ 	.short	(.L_31 - .L_30)
	.align		4
.L_30:
        /*00b8*/ 	.word	index@(_Z8hmin_nanPf6__halfS0_)
        /*00bc*/ 	.word	0x00000000


	//----- nvinfo : EIATTR_MIN_STACK_SIZE
	.align		4
.L_31:
        /*00c0*/ 	.byte	0x04, 0x12
        /*00c2*/ 	.short	(.L_33 - .L_32)
	.align		4
.L_32:
        /*00c4*/ 	.word	index@(_Z8hmin_nanPf6__halfS0_)
        /*00c8*/ 	.word	0x00000000


	//----- nvinfo : EIATTR_MIN_STACK_SIZE
	.align		4
.L_33:
        /*00cc*/ 	.byte	0x04, 0x12
        /*00ce*/ 	.short	(.L_35 - .L_34)
	.align		4
.L_34:
        /*00d0*/ 	.word	index@(_Z4hminPf6__halfS0_)
        /*00d4*/ 	.word	0x00000000


	//----- nvinfo : EIATTR_MIN_STACK_SIZE
	.align		4
.L_35:
        /*00d8*/ 	.byte	0x04, 0x12
        /*00da*/ 	.short	(.L_37 - .L_36)
	.align		4
.L_36:
        /*00dc*/ 	.word	index@(_Z8hmax_nanPf6__halfS0_)
        /*00e0*/ 	.word	0x00000000


	//----- nvinfo : EIATTR_MIN_STACK_SIZE
	.align		4
.L_37:
        /*00e4*/ 	.byte	0x04, 0x12
        /*00e6*/ 	.short	(.L_39 - .L_38)
	.align		4
.L_38:
        /*00e8*/ 	.word	index@(_Z4hmaxPf6__halfS0_)
        /*00ec*/ 	.word	0x00000000


	//----- nvinfo : EIATTR_MIN_STACK_SIZE
	.align		4
.L_39:
        /*00f0*/ 	.byte	0x04, 0x12
        /*00f2*/ 	.short	(.L_41 - .L_40)
	.align		4
.L_40:
        /*00f4*/ 	.word	index@(_Z7hsub_rnPf6__halfS0_)
        /*00f8*/ 	.word	0x00000000


	//----- nvinfo : EIATTR_MIN_STACK_SIZE
	.align		4
.L_41:
        /*00fc*/ 	.byte	0x04, 0x12
        /*00fe*/ 	.short	(.L_43 - .L_42)
	.align		4
.L_42:
        /*0100*/ 	.word	index@(_Z7hmul_rnPf6__halfS0_)
        /*0104*/ 	.word	0x00000000


	//----- nvinfo : EIATTR_MIN_STACK_SIZE
	.align		4
.L_43:
        /*0108*/ 	.byte	0x04, 0x12
        /*010a*/ 	.short	(.L_45 - .L_44)
	.align		4
.L_44:
        /*010c*/ 	.word	index@(_Z9hfma_reluPf6__halfS0_S0_)
        /*0110*/ 	.word	0x00000000


	//----- nvinfo : EIATTR_MIN_STACK_SIZE
	.align		4
.L_45:
        /*0114*/ 	.byte	0x04, 0x12
        /*0116*/ 	.short	(.L_47 - .L_46)
	.align		4
.L_46:
        /*0118*/ 	.word	index@(_Z7hadd_rnPf6__halfS0_)
        /*011c*/ 	.word	0x00000000
.L_47:


//--------------------- .nv.compat                --------------------------
	.section	.nv.compat,"",@"SHT_CUDA_COMPAT_INFO"
	.align	4
        /*0000*/ 	.byte	0x02, 0x09, 0x00, 0x00, 0x02, 0x02, 0x01, 0x00, 0x02, 0x05, 0x05, 0x00, 0x03, 0x07, 0x01, 0x01
        /*0010*/ 	.byte	0x02, 0x03, 0x00, 0x00, 0x02, 0x06, 0x01, 0x00, 0x04, 0x0b, 0x08, 0x00, 0x09, 0x00, 0x00, 0x00
        /*0020*/ 	.byte	0x00, 0x00, 0x00, 0x00


//--------------------- .nv.info._Z8hmin_nanPf6__halfS0_ --------------------------
	.section	.nv.info._Z8hmin_nanPf6__halfS0_,"",@"SHT_CUDA_INFO"
	.sectionflags	@""
	.align	4


	//----- nvinfo : EIATTR_CUDA_API_VERSION
	.align		4
        /*0000*/ 	.byte	0x04, 0x37
        /*0002*/ 	.short	(.L_49 - .L_48)
.L_48:
        /*0004*/ 	.word	0x00000082


	//----- nvinfo : EIATTR_KPARAM_INFO
	.align		4
.L_49:
        /*0008*/ 	.byte	0x04, 0x17
        /*000a*/ 	.short	(.L_51 - .L_50)
.L_50:
        /*000c*/ 	.word	0x00000000
        /*0010*/ 	.short	0x0002
        /*0012*/ 	.short	0x000a
        /*0014*/ 	.byte	0x00, 0xf0, 0x09, 0x00


	//----- nvinfo : EIATTR_KPARAM_INFO
	.align		4
.L_51:
        /*0018*/ 	.byte	0x04, 0x17
        /*001a*/ 	.short	(.L_53 - .L_52)
.L_52:
        /*001c*/ 	.word	0x00000000
        /*0020*/ 	.short	0x0001
        /*0022*/ 	.short	0x0008
        /*0024*/ 	.byte	0x00, 0xf0, 0x09, 0x00


	//----- nvinfo : EIATTR_KPARAM_INFO
	.align		4
.L_53:
        /*0028*/ 	.byte	0x04, 0x17
        /*002a*/ 	.short	(.L_55 - .L_54)
.L_54:
        /*002c*/ 	.word	0x00000000
        /*0030*/ 	.short	0x0000
        /*0032*/ 	.short	0x0000
        /*0034*/ 	.byte	0x00, 0xf5, 0x21, 0x00


	//----- nvinfo : EIATTR_SPARSE_MMA_MASK
	.align		4
.L_55:
        /*0038*/ 	.byte	0x03, 0x50
        /*003a*/ 	.short	0x0000


	//----- nvinfo : EIATTR_MAXREG_COUNT
	.align		4
        /*003c*/ 	.byte	0x03, 0x1b
        /*003e*/ 	.short	0x00ff


	//----- nvinfo : EIATTR_MERCURY_ISA_VERSION
	.align		4
        /*0040*/ 	.byte	0x03, 0x5f
        /*0042*/ 	.short	0x0101


	//----- nvinfo : EIATTR_VRC_CTA_INIT_COUNT
	.align		4
        /*0044*/ 	.byte	0x02, 0x4a
	.zero		1
	.zero		1


	//----- nvinfo : EIATTR_EXIT_INSTR_OFFSETS
	.align		4
        /*0048*/ 	.byte	0x04, 0x1c
        /*004a*/ 	.short	(.L_57 - .L_56)


	//   ....[0]....
.L_56:
        /*004c*/ 	.word	0x00000070


	//----- nvinfo : EIATTR_CBANK_PARAM_SIZE
	.align		4
.L_57:
        /*0050*/ 	.byte	0x03, 0x19
        /*0052*/ 	.short	0x000c


	//----- nvinfo : EIATTR_PARAM_CBANK
	.align		4
        /*0054*/ 	.byte	0x04, 0x0a
        /*0056*/ 	.short	(.L_59 - .L_58)
	.align		4
.L_58:
        /*0058*/ 	.word	index@(.nv.constant0._Z8hmin_nanPf6__halfS0_)
        /*005c*/ 	.short	0x0380
        /*005e*/ 	.short	0x000c


	//----- nvinfo : EIATTR_SW_WAR
	.align		4
.L_59:
        /*0060*/ 	.byte	0x04, 0x36
        /*0062*/ 	.short	(.L_61 - .L_60)
.L_60:
        /*0064*/ 	.word	0x00000008
.L_61:


//--------------------- .nv.info._Z4hminPf6__halfS0_ --------------------------
	.section	.nv.info._Z4hminPf6__halfS0_,"",@"SHT_CUDA_INFO"
	.sectionflags	@""
	.align	4


	//----- nvinfo : EIATTR_CUDA_API_VERSION
	.align		4
        /*0000*/ 	.byte	0x04, 0x37
        /*0002*/ 	.short	(.L_63 - .L_62)
.L_62:
        /*0004*/ 	.word	0x00000082


	//----- nvinfo : EIATTR_KPARAM_INFO
	.align		4
.L_63:
        /*0008*/ 	.byte	0x04, 0x17
        /*000a*/ 	.short	(.L_65 - .L_64)
.L_64:
        /*000c*/ 	.word	0x00000000
        /*0010*/ 	.short	0x0002
        /*0012*/ 	.short	0x000a
        /*0014*/ 	.byte	0x00, 0xf0, 0x09, 0x00


	//----- nvinfo : EIATTR_KPARAM_INFO
	.align		4
.L_65:
        /*0018*/ 	.byte	0x04, 0x17
        /*001a*/ 	.short	(.L_67 - .L_66)
.L_66:
        /*001c*/ 	.word	0x00000000
        /*0020*/ 	.short	0x0001
        /*0022*/ 	.short	0x0008
        /*0024*/ 	.byte	0x00, 0xf0, 0x09, 0x00


	//----- nvinfo : EIATTR_KPARAM_INFO
	.align		4
.L_67:
        /*0028*/ 	.byte	0x04, 0x17
        /*002a*/ 	.short	(.L_69 - .L_68)
.L_68:
        /*002c*/ 	.word	0x00000000
        /*0030*/ 	.short	0x0000
        /*0032*/ 	.short	0x0000
        /*0034*/ 	.byte	0x00, 0xf5, 0x21, 0x00


	//----- nvinfo : EIATTR_SPARSE_MMA_MASK
	.align		4
.L_69:
        /*0038*/ 	.byte	0x03, 0x50
        /*003a*/ 	.short	0x0000


	//----- nvinfo : EIATTR_MAXREG_COUNT
	.align		4
        /*003c*/ 	.byte	0x03, 0x1b
        /*003e*/ 	.short	0x00ff


	//----- nvinfo : EIATTR_MERCURY_ISA_VERSION
	.align		4
        /*0040*/ 	.byte	0x03, 0x5f
        /*0042*/ 	.short	0x0101


	//----- nvinfo : EIATTR_VRC_CTA_INIT_COUNT
	.align		4
        /*0044*/ 	.byte	0x02, 0x4a
	.zero		1
	.zero		1


	//----- nvinfo : EIATTR_EXIT_INSTR_OFFSETS
	.align		4
        /*0048*/ 	.byte	0x04, 0x1c
        /*004a*/ 	.short	(.L_71 - .L_70)


	//   ....[0]....
.L_70:
        /*004c*/ 	.word	0x00000070


	//----- nvinfo : EIATTR_CBANK_PARAM_SIZE
	.align		4
.L_71:
        /*0050*/ 	.byte	0x03, 0x19
        /*0052*/ 	.short	0x000c


	//----- nvinfo : EIATTR_PARAM_CBANK
	.align		4
        /*0054*/ 	.byte	0x04, 0x0a
        /*0056*/ 	.short	(.L_73 - .L_72)
	.align		4
.L_72:
        /*0058*/ 	.word	index@(.nv.constant0._Z4hminPf6__halfS0_)
        /*005c*/ 	.short	0x0380
        /*005e*/ 	.short	0x000c


	//----- nvinfo : EIATTR_SW_WAR
	.align		4
.L_73:
        /*0060*/ 	.byte	0x04, 0x36
        /*0062*/ 	.short	(.L_75 - .L_74)
.L_74:
        /*0064*/ 	.word	0x00000008
.L_75:


//--------------------- .nv.info._Z8hmax_nanPf6__halfS0_ --------------------------
	.section	.nv.info._Z8hmax_nanPf6__halfS0_,"",@"SHT_CUDA_INFO"
	.sectionflags	@""
	.align	4


	//----- nvinfo : EIATTR_CUDA_API_VERSION
	.align		4
        /*0000*/ 	.byte	0x04, 0x37
        /*0002*/ 	.short	(.L_77 - .L_76)
.L_76:
        /*0004*/ 	.word	0x00000082


	//----- nvinfo : EIATTR_KPARAM_INFO
	.align		4
.L_77:
        /*0008*/ 	.byte	0x04, 0x17
        /*000a*/ 	.short	(.L_79 - .L_78)
.L_78:
        /*000c*/ 	.word	0x00000000
        /*0010*/ 	.short	0x0002
        /*0012*/ 	.short	0x000a
        /*0014*/ 	.byte	0x00, 0xf0, 0x09, 0x00


	//----- nvinfo : EIATTR_KPARAM_INFO
	.align		4
.L_79:
        /*0018*/ 	.byte	0x04, 0x17
        /*001a*/ 	.short	(.L_81 - .L_80)
.L_80:
        /*001c*/ 	.word	0x00000000
        /*0020*/ 	.short	0x0001
        /*0022*/ 	.short	0x0008
        /*0024*/ 	.byte	0x00, 0xf0, 0x09, 0x00


	//----- nvinfo : EIATTR_KPARAM_INFO
	.align		4
.L_81:
        /*0028*/ 	.byte	0x04, 0x17
        /*002a*/ 	.short	(.L_83 - .L_82)
.L_82:
        /*002c*/ 	.word	0x00000000
        /*0030*/ 	.short	0x0000
        /*0032*/ 	.short	0x0000
        /*0034*/ 	.byte	0x00, 0xf5, 0x21, 0x00


	//----- nvinfo : EIATTR_SPARSE_MMA_MASK
	.align		4
.L_83:
        /*0038*/ 	.byte	0x03, 0x50
        /*003a*/ 	.short	0x0000


	//----- nvinfo : EIATTR_MAXREG_COUNT
	.align		4
        /*003c*/ 	.byte	0x03, 0x1b
        /*003e*/ 	.short	0x00ff


	//----- nvinfo : EIATTR_MERCURY_ISA_VERSION
	.align		4
        /*0040*/ 	.byte	0x03, 0x5f
        /*0042*/ 	.short	0x0101


	//----- nvinfo : EIATTR_VRC_CTA_INIT_COUNT
	.align		4
        /*0044*/ 	.byte	0x02, 0x4a
	.zero		1
	.zero		1


	//----- nvinfo : EIATTR_EXIT_INSTR_OFFSETS
	.align		4
        /*0048*/ 	.byte	0x04, 0x1c
        /*004a*/ 	.short	(.L_85 - .L_84)


	//   ....[0]....
.L_84:
        /*004c*/ 	.word	0x00000070


	//----- nvinfo : EIATTR_CBANK_PARAM_SIZE
	.align		4
.L_85:
        /*0050*/ 	.byte	0x03, 0x19
        /*0052*/ 	.short	0x000c


	//----- nvinfo : EIATTR_PARAM_CBANK
	.align		4
        /*0054*/ 	.byte	0x04, 0x0a
        /*0056*/ 	.short	(.L_87 - .L_86)
	.align		4
.L_86:
        /*0058*/ 	.word	index@(.nv.constant0._Z8hmax_nanPf6__halfS0_)
        /*005c*/ 	.short	0x0380
        /*005e*/ 	.short	0x000c


	//----- nvinfo : EIATTR_SW_WAR
	.align		4
.L_87:
        /*0060*/ 	.byte	0x04, 0x36
        /*0062*/ 	.short	(.L_89 - .L_88)
.L_88:
        /*0064*/ 	.word	0x00000008
.L_89:


//--------------------- .nv.info._Z4hmaxPf6__halfS0_ --------------------------
	.section	.nv.info._Z4hmaxPf6__halfS0_,"",@"SHT_CUDA_INFO"
	.sectionflags	@""
	.align	4


	//----- nvinfo : EIATTR_CUDA_API_VERSION
	.align		4
        /*0000*/ 	.byte	0x04, 0x37
        /*0002*/ 	.short	(.L_91 - .L_90)
.L_90:
        /*0004*/ 	.word	0x00000082


	//----- nvinfo : EIATTR_KPARAM_INFO
	.align		4
.L_91:
        /*0008*/ 	.byte	0x04, 0x17
        /*000a*/ 	.short	(.L_93 - .L_92)
.L_92:
        /*000c*/ 	.word	0x00000000
        /*0010*/ 	.short	0x0002
        /*0012*/ 	.short	0x000a
        /*0014*/ 	.byte	0x00, 0xf0, 0x09, 0x00


	//----- nvinfo : EIATTR_KPARAM_INFO
	.align		4
.L_93:
        /*0018*/ 	.byte	0x04, 0x17
        /*001a*/ 	.short	(.L_95 - .L_94)
.L_94:
        /*001c*/ 	.word	0x00000000
        /*0020*/ 	.short	0x0001
        /*0022*/ 	.short	0x0008
        /*0024*/ 	.byte	0x00, 0xf0, 0x09, 0x00


	//----- nvinfo : EIATTR_KPARAM_INFO
	.align		4
.L_95:
        /*0028*/ 	.byte	0x04, 0x17
        /*002a*/ 	.short	(.L_97 - .L_96)
.L_96:
        /*002c*/ 	.word	0x00000000
        /*0030*/ 	.short	0x0000
        /*0032*/ 	.short	0x0000
        /*0034*/ 	.byte	0x00, 0xf5, 0x21, 0x00


	//----- nvinfo : EIATTR_SPARSE_MMA_MASK
	.align		4
.L_97:
        /*0038*/ 	.byte	0x03, 0x50
        /*003a*/ 	.short	0x0000


	//----- nvinfo : EIATTR_MAXREG_COUNT
	.align		4
        /*003c*/ 	.byte	0x03, 0x1b
        /*003e*/ 	.short	0x00ff


	//----- nvinfo : EIATTR_MERCURY_ISA_VERSION
	.align		4
        /*0040*/ 	.byte	0x03, 0x5f
        /*0042*/ 	.short	0x0101


	//----- nvinfo : EIATTR_VRC_CTA_INIT_COUNT
	.align		4
        /*0044*/ 	.byte	0x02, 0x4a
	.zero		1
	.zero		1


	//----- nvinfo : EIATTR_EXIT_INSTR_OFFSETS
	.align		4
        /*0048*/ 	.byte	0x04, 0x1c
        /*004a*/ 	.short	(.L_99 - .L_98)


	//   ....[0]....
.L_98:
        /*004c*/ 	.word	0x00000070


	//----- nvinfo : EIATTR_CBANK_PARAM_SIZE
	.align		4
.L_99:
        /*0050*/ 	.byte	0x03, 0x19
        /*0052*/ 	.short	0x000c


	//----- nvinfo : EIATTR_PARAM_CBANK
	.align		4
        /*0054*/ 	.byte	0x04, 0x0a
        /*0056*/ 	.short	(.L_101 - .L_100)
	.align		4
.L_100:
        /*0058*/ 	.word	index@(.nv.constant0._Z4hmaxPf6__halfS0_)
        /*005c*/ 	.short	0x0380
        /*005e*/ 	.short	0x000c


	//----- nvinfo : EIATTR_SW_WAR
	.align		4
.L_101:
        /*0060*/ 	.byte	0x04, 0x36
        /*0062*/ 	.short	(.L_103 - .L_102)
.L_102:
        /*0064*/ 	.word	0x00000008
.L_103:


//--------------------- .nv.info._Z7hsub_rnPf6__halfS0_ --------------------------
	.section	.nv.info._Z7hsub_rnPf6__halfS0_,"",@"SHT_CUDA_INFO"
	.sectionflags	@""
	.align	4


	//----- nvinfo : EIATTR_CUDA_API_VERSION
	.align		4
        /*0000*/ 	.byte	0x04, 0x37
        /*0002*/ 	.short	(.L_105 - .L_104)
.L_104:
        /*0004*/ 	.word	0x00000082


	//----- nvinfo : EIATTR_KPARAM_INFO
	.align		4
.L_105:
        /*0008*/ 	.byte	0x04, 0x17
        /*000a*/ 	.short	(.L_107 - .L_106)
.L_106:
        /*000c*/ 	.word	0x00000000
        /*0010*/ 	.short	0x0002
        /*0012*/ 	.short	0x000a
        /*0014*/ 	.byte	0x00, 0xf0, 0x09, 0x00


	//----- nvinfo : EIATTR_KPARAM_INFO
	.align		4
.L_107:
        /*0018*/ 	.byte	0x04, 0x17
        /*001a*/ 	.short	(.L_109 - .L_108)
.L_108:
        /*001c*/ 	.word	0x00000000
        /*0020*/ 	.short	0x0001
        /*0022*/ 	.short	0x0008
        /*0024*/ 	.byte	0x00, 0xf0, 0x09, 0x00


	//----- nvinfo : EIATTR_KPARAM_INFO
	.align		4
.L_109:
        /*0028*/ 	.byte	0x04, 0x17
        /*002a*/ 	.short	(.L_111 - .L_110)
.L_110:
        /*002c*/ 	.word	0x00000000
        /*0030*/ 	.short	0x0000
        /*0032*/ 	.short	0x0000
        /*0034*/ 	.byte	0x00, 0xf5, 0x21, 0x00


	//----- nvinfo : EIATTR_SPARSE_MMA_MASK
	.align		4
.L_111:
        /*0038*/ 	.byte	0x03, 0x50
        /*003a*/ 	.short	0x0000


	//----- nvinfo : EIATTR_MAXREG_COUNT
	.align		4
        /*003c*/ 	.byte	0x03, 0x1b
        /*003e*/ 	.short	0x00ff


	//----- nvinfo : EIATTR_MERCURY_ISA_VERSION
	.align		4
        /*0040*/ 	.byte	0x03, 0x5f
        /*0042*/ 	.short	0x0101


	//----- nvinfo : EIATTR_VRC_CTA_INIT_COUNT
	.align		4
        /*0044*/ 	.byte	0x02, 0x4a
	.zero		1
	.zero		1


	//----- nvinfo : EIATTR_EXIT_INSTR_OFFSETS
	.align		4
        /*0048*/ 	.byte	0x04, 0x1c
        /*004a*/ 	.short	(.L_113 - .L_112)


	//   ....[0]....
.L_112:
        /*004c*/ 	.word	0x00000070


	//----- nvinfo : EIATTR_CBANK_PARAM_SIZE
	.align		4
.L_113:
        /*0050*/ 	.byte	0x03, 0x19
        /*0052*/ 	.short	0x000c


	//----- nvinfo : EIATTR_PARAM_CBANK
	.align		4
        /*0054*/ 	.byte	0x04, 0x0a
        /*0056*/ 	.short	(.L_115 - .L_114)
	.align		4
.L_114:
        /*0058*/ 	.word	index@(.nv.constant0._Z7hsub_rnPf6__halfS0_)
        /*005c*/ 	.short	0x0380
        /*005e*/ 	.short	0x000c


	//----- nvinfo : EIATTR_SW_WAR
	.align		4
.L_115:
        /*0060*/ 	.byte	0x04, 0x36
        /*0062*/ 	.short	(.L_117 - .L_116)
.L_116:
        /*0064*/ 	.word	0x00000008
.L_117:


//--------------------- .nv.info._Z7hmul_rnPf6__halfS0_ --------------------------
	.section	.nv.info._Z7hmul_rnPf6__halfS0_,"",@"SHT_CUDA_INFO"
	.sectionflags	@""
	.align	4


	//----- nvinfo : EIATTR_CUDA_API_VERSION
	.align		4
        /*0000*/ 	.byte	0x04, 0x37
        /*0002*/ 	.short	(.L_119 - .L_118)
.L_118:
        /*0004*/ 	.word	0x00000082


	//----- nvinfo : EIATTR_KPARAM_INFO
	.align		4
.L_119:
        /*0008*/ 	.byte	0x04, 0x17
        /*000a*/ 	.short	(.L_121 - .L_120)
.L_120:
        /*000c*/ 	.word	0x00000000
        /*0010*/ 	.short	0x0002
        /*0012*/ 	.short	0x000a
        /*0014*/ 	.byte	0x00, 0xf0, 0x09, 0x00


	//----- nvinfo : EIATTR_KPARAM_INFO
	.align		4
.L_121:
        /*0018*/ 	.byte	0x04, 0x17
        /*001a*/ 	.short	(.L_123 - .L_122)
.L_122:
        /*001c*/ 	.word	0x00000000
        /*0020*/ 	.short	0x0001
        /*0022*/ 	.short	0x0008
        /*0024*/ 	.byte	0x00, 0xf0, 0x09, 0x00


	//----- nvinfo : EIATTR_KPARAM_INFO
	.align		4
.L_123:
        /*0028*/ 	.byte	0x04, 0x17
        /*002a*/ 	.short	(.L_125 - .L_124)
.L_124:
        /*002c*/ 	.word	0x00000000
        /*0030*/ 	.short	0x0000
        /*0032*/ 	.short	0x0000
        /*0034*/ 	.byte	0x00, 0xf5, 0x21, 0x00


	//----- nvinfo : EIATTR_SPARSE_MMA_MASK
	.align		4
.L_125:
        /*0038*/ 	.byte	0x03, 0x50
        /*003a*/ 	.short	0x0000


	//----- nvinfo : EIATTR_MAXREG_COUNT
	.align		4
        /*003c*/ 	.byte	0x03, 0x1b
        /*003e*/ 	.short	0x00ff


	//----- nvinfo : EIATTR_MERCURY_ISA_VERSION
	.align		4
        /*0040*/ 	.byte	0x03, 0x5f
        /*0042*/ 	.short	0x0101


	//----- nvinfo : EIATTR_VRC_CTA_INIT_COUNT
	.align		4
        /*0044*/ 	.byte	0x02, 0x4a
	.zero		1
	.zero		1


	//----- nvinfo : EIATTR_EXIT_INSTR_OFFSETS
	.align		4
        /*0048*/ 	.byte	0x04, 0x1c
        /*004a*/ 	.short	(.L_127 - .L_126)


	//   ....[0]....
.L_126:
        /*004c*/ 	.word	0x00000070


	//----- nvinfo : EIATTR_CBANK_PARAM_SIZE
	.align		4
.L_127:
        /*0050*/ 	.byte	0x03, 0x19
        /*0052*/ 	.short	0x000c


	//----- nvinfo : EIATTR_PARAM_CBANK
	.align		4
        /*0054*/ 	.byte	0x04, 0x0a
        /*0056*/ 	.short	(.L_129 - .L_128)
	.align		4
.L_128:
        /*0058*/ 	.word	index@(.nv.constant0._Z7hmul_rnPf6__halfS0_)
        /*005c*/ 	.short	0x0380
        /*005e*/ 	.short	0x000c


	//----- nvinfo : EIATTR_SW_WAR
	.align		4
.L_129:
        /*0060*/ 	.byte	0x04, 0x36
        /*0062*/ 	.short	(.L_131 - .L_130)
.L_130:
        /*0064*/ 	.word	0x00000008
.L_131:


//--------------------- .nv.info._Z9hfma_reluPf6__halfS0_S0_ --------------------------
	.section	.nv.info._Z9hfma_reluPf6__halfS0_S0_,"",@"SHT_CUDA_INFO"
	.sectionflags	@""
	.align	4


	//----- nvinfo : EIATTR_CUDA_API_VERSION
	.align		4
        /*0000*/ 	.byte	0x04, 0x37
        /*0002*/ 	.short	(.L_133 - .L_132)
.L_132:
        /*0004*/ 	.word	0x00000082


	//----- nvinfo : EIATTR_KPARAM_INFO
	.align		4
.L_133:
        /*0008*/ 	.byte	0x04, 0x17
        /*000a*/ 	.short	(.L_135 - .L_134)
.L_134:
        /*000c*/ 	.word	0x00000000
        /*0010*/ 	.short	0x0003
        /*0012*/ 	.short	0x000c
        /*0014*/ 	.byte	0x00, 0xf0, 0x09, 0x00


	//----- nvinfo : EIATTR_KPARAM_INFO
	.align		4
.L_135:
        /*0018*/ 	.byte	0x04, 0x17
        /*001a*/ 	.short	(.L_137 - .L_136)
.L_136:
        /*001c*/ 	.word	0x00000000
        /*0020*/ 	.short	0x0002
        /*0022*/ 	.short	0x000a
        /*0024*/ 	.byte	0x00, 0xf0, 0x09, 0x00


	//----- nvinfo : EIATTR_KPARAM_INFO
	.align		4
.L_137:
        /*0028*/ 	.byte	0x04, 0x17
        /*002a*/ 	.short	(.L_139 - .L_138)
.L_138:
        /*002c*/ 	.word	0x00000000
        /*0030*/ 	.short	0x0001
        /*0032*/ 	.short	0x0008
        /*0034*/ 	.byte	0x00, 0xf0, 0x09, 0x00


	//----- nvinfo : EIATTR_KPARAM_INFO
	.align		4
.L_139:
        /*0038*/ 	.byte	0x04, 0x17
        /*003a*/ 	.short	(.L_141 - .L_140)
.L_140:
        /*003c*/ 	.word	0x00000000
        /*0040*/ 	.short	0x0000
        /*0042*/ 	.short	0x0000
        /*0044*/ 	.byte	0x00, 0xf5, 0x21, 0x00


	//----- nvinfo : EIATTR_SPARSE_MMA_MASK
	.align		4
.L_141:
        /*0048*/ 	.byte	0x03, 0x50
        /*004a*/ 	.short	0x0000


	//----- nvinfo : EIATTR_MAXREG_COUNT
	.align		4
        /*004c*/ 	.byte	0x03, 0x1b
        /*004e*/ 	.short	0x00ff


	//----- nvinfo : EIATTR_MERCURY_ISA_VERSION
	.align		4
        /*0050*/ 	.byte	0x03, 0x5f
        /*0052*/ 	.short	0x0101


	//----- nvinfo : EIATTR_VRC_CTA_INIT_COUNT
	.align		4
        /*0054*/ 	.byte	0x02, 0x4a
	.zero		1
	.zero		1


	//----- nvinfo : EIATTR_EXIT_INSTR_OFFSETS
	.align		4
        /*0058*/ 	.byte	0x04, 0x1c
        /*005a*/ 	.short	(.L_143 - .L_142)


	//   ....[0]....
.L_142:
        /*005c*/ 	.word	0x00000080


	//----- nvinfo : EIATTR_CBANK_PARAM_SIZE
	.align		4
.L_143:
        /*0060*/ 	.byte	0x03, 0x19
        /*0062*/ 	.short	0x000e


	//----- nvinfo : EIATTR_PARAM_CBANK
	.align		4
        /*0064*/ 	.byte	0x04, 0x0a
        /*0066*/ 	.short	(.L_145 - .L_144)
	.align		4
.L_144:
        /*0068*/ 	.word	index@(.nv.constant0._Z9hfma_reluPf6__halfS0_S0_)
        /*006c*/ 	.short	0x0380
        /*006e*/ 	.short	0x000e


	//----- nvinfo : EIATTR_SW_WAR
	.align		4
.L_145:
        /*0070*/ 	.byte	0x04, 0x36
        /*0072*/ 	.short	(.L_147 - .L_146)
.L_146:
        /*0074*/ 	.word	0x00000008
.L_147:


//--------------------- .nv.info._Z7hadd_rnPf6__halfS0_ --------------------------
	.section	.nv.info._Z7hadd_rnPf6__halfS0_,"",@"SHT_CUDA_INFO"
	.sectionflags	@""
	.align	4


	//----- nvinfo : EIATTR_CUDA_API_VERSION
	.align		4
        /*0000*/ 	.byte	0x04, 0x37
        /*0002*/ 	.short	(.L_149 - .L_148)
.L_148:
        /*0004*/ 	.word	0x00000082


	//----- nvinfo : EIATTR_KPARAM_INFO
	.align		4
.L_149:
        /*0008*/ 	.byte	0x04, 0x17
        /*000a*/ 	.short	(.L_151 - .L_150)
.L_150:
        /*000c*/ 	.word	0x00000000
        /*0010*/ 	.short	0x0002
        /*0012*/ 	.short	0x000a
        /*0014*/ 	.byte	0x00, 0xf0, 0x09, 0x00


	//----- nvinfo : EIATTR_KPARAM_INFO
	.align		4
.L_151:
        /*0018*/ 	.byte	0x04, 0x17
        /*001a*/ 	.short	(.L_153 - .L_152)
.L_152:
        /*001c*/ 	.word	0x00000000
        /*0020*/ 	.short	0x0001
        /*0022*/ 	.short	0x0008
        /*0024*/ 	.byte	0x00, 0xf0, 0x09, 0x00


	//----- nvinfo : EIATTR_KPARAM_INFO
	.align		4
.L_153:
        /*0028*/ 	.byte	0x04, 0x17
        /*002a*/ 	.short	(.L_155 - .L_154)
.L_154:
        /*002c*/ 	.word	0x00000000
        /*0030*/ 	.short	0x0000
        /*0032*/ 	.short	0x0000
        /*0034*/ 	.byte	0x00, 0xf5, 0x21, 0x00


	//----- nvinfo : EIATTR_SPARSE_MMA_MASK
	.align		4
.L_155:
        /*0038*/ 	.byte	0x03, 0x50
        /*003a*/ 	.short	0x0000


	//----- nvinfo : EIATTR_MAXREG_COUNT
	.align		4
        /*003c*/ 	.byte	0x03, 0x1b
        /*003e*/ 	.short	0x00ff


	//----- nvinfo : EIATTR_MERCURY_ISA_VERSION
	.align		4
        /*0040*/ 	.byte	0x03, 0x5f
        /*0042*/ 	.short	0x0101


	//----- nvinfo : EIATTR_VRC_CTA_INIT_COUNT
	.align		4
        /*0044*/ 	.byte	0x02, 0x4a
	.zero		1
	.zero		1


	//----- nvinfo : EIATTR_EXIT_INSTR_OFFSETS
	.align		4
        /*0048*/ 	.byte	0x04, 0x1c
        /*004a*/ 	.short	(.L_157 - .L_156)


	//   ....[0]....
.L_156:
        /*004c*/ 	.word	0x00000070


	//----- nvinfo : EIATTR_CBANK_PARAM_SIZE
	.align		4
.L_157:
        /*0050*/ 	.byte	0x03, 0x19
        /*0052*/ 	.short	0x000c


	//----- nvinfo : EIATTR_PARAM_CBANK
	.align		4
        /*0054*/ 	.byte	0x04, 0x0a
        /*0056*/ 	.short	(.L_159 - .L_158)
	.align		4
.L_158:
        /*0058*/ 	.word	index@(.nv.constant0._Z7hadd_rnPf6__halfS0_)
        /*005c*/ 	.short	0x0380
        /*005e*/ 	.short	0x000c


	//----- nvinfo : EIATTR_SW_WAR
	.align		4
.L_159:
        /*0060*/ 	.byte	0x04, 0x36
        /*0062*/ 	.short	(.L_161 - .L_160)
.L_160:
        /*0064*/ 	.word	0x00000008
.L_161:


//--------------------- .nv.callgraph             --------------------------
	.section	.nv.callgraph,"",@"SHT_CUDA_CALLGRAPH"
	.align	4
	.sectionentsize	8
	.align		4
        /*0000*/ 	.word	0x00000000
	.align		4
        /*0004*/ 	.word	0xffffffff
	.align		4
        /*0008*/ 	.word	0x00000000
	.align		4
        /*000c*/ 	.word	0xfffffffe
	.align		4
        /*0010*/ 	.word	0x00000000
	.align		4
        /*0014*/ 	.word	0xfffffffd
	.align		4
        /*0018*/ 	.word	0x00000000
	.align		4
        /*001c*/ 	.word	0xfffffffc


//--------------------- .text._Z8hmin_nanPf6__halfS0_ --------------------------
	.section	.text._Z8hmin_nanPf6__halfS0_,"ax",@progbits
	.align	128
        .global         _Z8hmin_nanPf6__halfS0_
        .type           _Z8hmin_nanPf6__halfS0_,@function
        .size           _Z8hmin_nanPf6__halfS0_,(.L_x_8 - _Z8hmin_nanPf6__halfS0_)
        .other          _Z8hmin_nanPf6__halfS0_,@"STO_CUDA_ENTRY STV_DEFAULT"
_Z8hmin_nanPf6__halfS0_:
.text._Z8hmin_nanPf6__halfS0_:
[----:B------:R-:W-:Y:S08]  /*0000*/  LDC R1, c[0x0][0x37c] ;  /* 0x0000df00ff017b82 */ /* 0x000ff00000000800 */
[----:B------:R-:W0:Y:S01]  /*0010*/  LDC R0, c[0x0][0x388] ;  /* 0x0000e200ff007b82 */ /* 0x000e220000000800 */
[----:B------:R-:W1:Y:S07]  /*0020*/  LDCU.64 UR4, c[0x0][0x358] ;  /* 0x00006b00ff0477ac */ /* 0x000e6e0008000a00 */
[----:B------:R-:W1:Y:S01]  /*0030*/  LDC.64 R2, c[0x0][0x380] ;  /* 0x0000e000ff027b82 */ /* 0x000e620000000a00 */
[----:B0-----:R-:W-:-:S05]  /*0040*/  HMNMX2.NAN R0, R0.H0_H0, R0.H1_H1, PT ;  /* 0x3000000000007240 */ /* 0x001fca0003820800 */
[----:B------:R-:W-:-:S05]  /*0050*/  HADD2.F32 R5, -RZ, R0.H0_H0 ;  /* 0x20000000ff057230 */ /* 0x000fca0000004100 */
[----:B-1----:R-:W-:Y:S01]  /*0060*/  STG.E desc[UR4][R2.64], R5 ;  /* 0x0000000502007986 */ /* 0x002fe2000c101904 */
[----:B------:R-:W-:Y:S05]  /*0070*/  EXIT ;  /* 0x000000000000794d */ /* 0x000fea0003800000 */
.L_x_0:
[----:B------:R-:W-:-:S00]  /*0080*/  BRA `(.L_x_0) ;  /* 0xfffffffc00fc7947 */ /* 0x000fc0000383ffff */
[----:B------:R-:W-:-:S00]  /*0090*/  NOP ;  /* 0x0000000000007918 */ /* 0x000fc00000000000 */
        /* <DEDUP_REMOVED lines=14> */
.L_x_8:


//--------------------- .text._Z4hminPf6__halfS0_ --------------------------
	.section	.text._Z4hminPf6__halfS0_,"ax",@progbits
	.align	128
        .global         _Z4hminPf6__halfS0_
        .type           _Z4hminPf6__halfS0_,@function
        .size           _Z4hminPf6__halfS0_,(.L_x_9 - _Z4hminPf6__halfS0_)
        .other          _Z4hminPf6__halfS0_,@"STO_CUDA_ENTRY STV_DEFAULT"
_Z4hminPf6__halfS0_:
.text._Z4hminPf6__halfS0_:
[----:B------:R-:W-:Y:S08]  /*0000*/  LDC R1, c[0x0][0x37c] ;  /* 0x0000df00ff017b82 */ /* 0x000ff00000000800 */
[----:B------:R-:W0:Y:S01]  /*0010*/  LDC R0, c[0x0][0x388] ;  /* 0x0000e200ff007b82 */ /* 0x000e220000000800 */
[----:B------:R-:W1:Y:S07]  /*0020*/  LDCU.64 UR4, c[0x0][0x358] ;  /* 0x00006b00ff0477ac */ /* 0x000e6e0008000a00 */
[----:B------:R-:W1:Y:S01]  /*0030*/  LDC.64 R2, c[0x0][0x380] ;  /* 0x0000e000ff027b82 */ /* 0x000e620000000a00 */
[----:B0-----:R-:W-:-:S05]  /*0040*/  HMNMX2 R0, R0.H0_H0, R0.H1_H1, PT ;  /* 0x3000000000007240 */ /* 0x001fca0003800800 */
[----:B------:R-:W-:-:S05]  /*0050*/  HADD2.F32 R5, -RZ, R0.H0_H0 ;  /* 0x20000000ff057230 */ /* 0x000fca0000004100 */
[----:B-1----:R-:W-:Y:S01]  /*0060*/  STG.E desc[UR4][R2.64], R5 ;  /* 0x0000000502007986 */ /* 0x002fe2000c101904 */
[----:B------:R-:W-:Y:S05]  /*0070*/  EXIT ;  /* 0x000000000000794d */ /* 0x000fea0003800000 */
.L_x_1:
        /* <DEDUP_REMOVED lines=16> */
.L_x_9:


//--------------------- .text._Z8hmax_nanPf6__halfS0_ --------------------------
	.section	.text._Z8hmax_nanPf6__halfS0_,"ax",@progbits
	.align	128
        .global         _Z8hmax_nanPf6__halfS0_
        .type           _Z8hmax_nanPf6__halfS0_,@function
        .size           _Z8hmax_nanPf6__halfS0_,(.L_x_10 - _Z8hmax_nanPf6__halfS0_)
        .other          _Z8hmax_nanPf6__halfS0_,@"STO_CUDA_ENTRY STV_DEFAULT"
_Z8hmax_nanPf6__halfS0_:
.text._Z8hmax_nanPf6__halfS0_:
[----:B------:R-:W-:Y:S08]  /*0000*/  LDC R1, c[0x0][0x37c] ;  /* 0x0000df00ff017b82 */ /* 0x000ff00000000800 */
[----:B------:R-:W0:Y:S01]  /*0010*/  LDC R0, c[0x0][0x388] ;  /* 0x0000e200ff007b82 */ /* 0x000e220000000800 */
[----:B------:R-:W1:Y:S07]  /*0020*/  LDCU.64 UR4, c[0x0][0x358] ;  /* 0x00006b00ff0477ac */ /* 0x000e6e0008000a00 */
[----:B------:R-:W1:Y:S01]  /*0030*/  LDC.64 R2, c[0x0][0x380] ;  /* 0x0000e000ff027b82 */ /* 0x000e620000000a00 */
[----:B0-----:R-:W-:-:S05]  /*0040*/  HMNMX2.NAN R0, R0.H0_H0, R0.H1_H1, !PT ;  /* 0x3000000000007240 */ /* 0x001fca0007820800 */
[----:B------:R-:W-:-:S05]  /*0050*/  HADD2.F32 R5, -RZ, R0.H0_H0 ;  /* 0x20000000ff057230 */ /* 0x000fca0000004100 */
[----:B-1----:R-:W-:Y:S01]  /*0060*/  STG.E desc[UR4][R2.64], R5 ;  /* 0x0000000502007986 */ /* 0x002fe2000c101904 */
[----:B------:R-:W-:Y:S05]  /*0070*/  EXIT ;  /* 0x000000000000794d */ /* 0x000fea0003800000 */
.L_x_2:
        /* <DEDUP_REMOVED lines=16> */
.L_x_10:


//--------------------- .text._Z4hmaxPf6__halfS0_ --------------------------
	.section	.text._Z4hmaxPf6__halfS0_,"ax",@progbits
	.align	128
        .global         _Z4hmaxPf6__halfS0_
        .type           _Z4hmaxPf6__halfS0_,@function
        .size           _Z4hmaxPf6__halfS0_,(.L_x_11 - _Z4hmaxPf6__halfS0_)
        .other          _Z4hmaxPf6__halfS0_,@"STO_CUDA_ENTRY STV_DEFAULT"
_Z4hmaxPf6__halfS0_:
.text._Z4hmaxPf6__halfS0_:
[----:B------:R-:W-:Y:S08]  /*0000*/  LDC R1, c[0x0][0x37c] ;  /* 0x0000df00ff017b82 */ /* 0x000ff00000000800 */
[----:B------:R-:W0:Y:S01]  /*0010*/  LDC R0, c[0x0][0x388] ;  /* 0x0000e200ff007b82 */ /* 0x000e220000000800 */
[----:B------:R-:W1:Y:S07]  /*0020*/  LDCU.64 UR4, c[0x0][0x358] ;  /* 0x00006b00ff0477ac */ /* 0x000e6e0008000a00 */
[----:B------:R-:W1:Y:S01]  /*0030*/  LDC.64 R2, c[0x0][0x380] ;  /* 0x0000e000ff027b82 */ /* 0x000e620000000a00 */
[----:B0-----:R-:W-:-:S05]  /*0040*/  HMNMX2 R0, R0.H0_H0, R0.H1_H1, !PT ;  /* 0x3000000000007240 */ /* 0x001fca0007800800 */
[----:B------:R-:W-:-:S05]  /*0050*/  HADD2.F32 R5, -RZ, R0.H0_H0 ;  /* 0x20000000ff057230 */ /* 0x000fca0000004100 */
[----:B-1----:R-:W-:Y:S01]  /*0060*/  STG.E desc[UR4][R2.64], R5 ;  /* 0x0000000502007986 */ /* 0x002fe2000c101904 */
[----:B------:R-:W-:Y:S05]  /*0070*/  EXIT ;  /* 0x000000000000794d */ /* 0x000fea0003800000 */
.L_x_3:
        /* <DEDUP_REMOVED lines=16> */
.L_x_11:


//--------------------- .text._Z7hsub_rnPf6__halfS0_ --------------------------
	.section	.text._Z7hsub_rnPf6__halfS0_,"ax",@progbits
	.align	128
        .global         _Z7hsub_rnPf6__halfS0_
        .type           _Z7hsub_rnPf6__halfS0_,@function
        .size           _Z7hsub_rnPf6__halfS0_,(.L_x_12 - _Z7hsub_rnPf6__halfS0_)
        .other          _Z7hsub_rnPf6__halfS0_,@"STO_CUDA_ENTRY STV_DEFAULT"
_Z7hsub_rnPf6__halfS0_:
.text._Z7hsub_rnPf6__halfS0_:
[----:B------:R-:W-:Y:S08]  /*0000*/  LDC R1, c[0x0][0x37c] ;  /* 0x0000df00ff017b82 */ /* 0x000ff00000000800 */
[----:B------:R-:W0:Y:S01]  /*0010*/  LDC R0, c[0x0][0x388] ;  /* 0x0000e200ff007b82 */ /* 0x000e220000000800 */
[----:B------:R-:W1:Y:S07]  /*0020*/  LDCU.64 UR4, c[0x0][0x358] ;  /* 0x00006b00ff0477ac */ /* 0x000e6e0008000a00 */
[----:B------:R-:W1:Y:S01]  /*0030*/  LDC.64 R2, c[0x0][0x380] ;  /* 0x0000e000ff027b82 */ /* 0x000e620000000a00 */
[----:B0-----:R-:W-:-:S05]  /*0040*/  HADD2 R0, R0.H0_H0, -R0.H1_H1 ;  /* 0xb000000000007230 */ /* 0x001fca0000000800 */
[----:B------:R-:W-:-:S05]  /*0050*/  HADD2.F32 R5, -RZ, R0.H0_H0 ;  /* 0x20000000ff057230 */ /* 0x000fca0000004100 */
[----:B-1----:R-:W-:Y:S01]  /*0060*/  STG.E desc[UR4][R2.64], R5 ;  /* 0x0000000502007986 */ /* 0x002fe2000c101904 */
[----:B------:R-:W-:Y:S05]  /*0070*/  EXIT ;  /* 0x000000000000794d */ /* 0x000fea0003800000 */
.L_x_4:
        /* <DEDUP_REMOVED lines=16> */
.L_x_12:


//--------------------- .text._Z7hmul_rnPf6__halfS0_ --------------------------
	.section	.text._Z7hmul_rnPf6__halfS0_,"ax",@progbits
	.align	128
        .global         _Z7hmul_rnPf6__halfS0_
        .type           _Z7hmul_rnPf6__halfS0_,@function
        .size           _Z7hmul_rnPf6__halfS0_,(.L_x_13 - _Z7hmul_rnPf6__halfS0_)
        .other          _Z7hmul_rnPf6__halfS0_,@"STO_CUDA_ENTRY STV_DEFAULT"
_Z7hmul_rnPf6__halfS0_:
.text._Z7hmul_rnPf6__halfS0_:
[----:B------:R-:W-:Y:S08]  /*0000*/  LDC R1, c[0x0][0x37c] ;  /* 0x0000df00ff017b82 */ /* 0x000ff00000000800 */
[----:B------:R-:W0:Y:S01]  /*0010*/  LDC R0, c[0x0][0x388] ;  /* 0x0000e200ff007b82 */ /* 0x000e220000000800 */
[----:B------:R-:W1:Y:S07]  /*0020*/  LDCU.64 UR4, c[0x0][0x358] ;  /* 0x00006b00ff0477ac */ /* 0x000e6e0008000a00 */
[----:B------:R-:W1:Y:S01]  /*0030*/  LDC.64 R2, c[0x0][0x380] ;  /* 0x0000e000ff027b82 */ /* 0x000e620000000a00 */
[----:B0-----:R-:W-:-:S05]  /*0040*/  HMUL2 R0, R0.H0_H0, R0.H1_H1 ;  /* 0x3000000000007232 */ /* 0x001fca0000000800 */
[----:B------:R-:W-:-:S05]  /*0050*/  HADD2.F32 R5, -RZ, R0.H0_H0 ;  /* 0x20000000ff057230 */ /* 0x000fca0000004100 */
[----:B-1----:R-:W-:Y:S01]  /*0060*/  STG.E desc[UR4][R2.64], R5 ;  /* 0x0000000502007986 */ /* 0x002fe2000c101904 */
[----:B------:R-:W-:Y:S05]  /*0070*/  EXIT ;  /* 0x000000000000794d */ /* 0x000fea0003800000 */
.L_x_5:
        /* <DEDUP_REMOVED lines=16> */
.L_x_13:


//--------------------- .text._Z9hfma_reluPf6__halfS0_S0_ --------------------------
	.section	.text._Z9hfma_reluPf6__halfS0_S0_,"ax",@progbits
	.align	128
        .global         _Z9hfma_reluPf6__halfS0_S0_
        .type           _Z9hfma_reluPf6__halfS0_S0_,@function
        .size           _Z9hfma_reluPf6__halfS0_S0_,(.L_x_14 - _Z9hfma_reluPf6__halfS0_S0_)
        .other          _Z9hfma_reluPf6__halfS0_S0_,@"STO_CUDA_ENTRY STV_DEFAULT"
_Z9hfma_reluPf6__halfS0_S0_:
.text._Z9hfma_reluPf6__halfS0_S0_:
[----:B------:R-:W-:Y:S08]  /*0000*/  LDC R1, c[0x0][0x37c] ;  /* 0x0000df00ff017b82 */ /* 0x000ff00000000800 */
[----:B------:R-:W0:Y:S01]  /*0010*/  LDC R0, c[0x0][0x388] ;  /* 0x0000e200ff007b82 */ /* 0x000e220000000800 */
[----:B------:R-:W0:Y:S01]  /*0020*/  LDCU.U16 UR6, c[0x0][0x38c] ;  /* 0x00007180ff0677ac */ /* 0x000e220008000400 */
[----:B------:R-:W1:Y:S06]  /*0030*/  LDCU.64 UR4, c[0x0][0x358] ;  /* 0x00006b00ff0477ac */ /* 0x000e6c0008000a00 */
[----:B------:R-:W1:Y:S01]  /*0040*/  LDC.64 R2, c[0x0][0x380] ;  /* 0x0000e000ff027b82 */ /* 0x000e620000000a00 */
[----:B0-----:R-:W-:-:S05]  /*0050*/  HFMA2.RELU R0, R0.H0_H0, R0.H1_H1, UR6.H0_H0 ;  /* 0x2000000600007e31 */ /* 0x001fca000b868800 */
[----:B------:R-:W-:-:S05]  /*0060*/  HADD2.F32 R5, -RZ, R0.H0_H0 ;  /* 0x20000000ff057230 */ /* 0x000fca0000004100 */
[----:B-1----:R-:W-:Y:S01]  /*0070*/  STG.E desc[UR4][R2.64], R5 ;  /* 0x0000000502007986 */ /* 0x002fe2000c101904 */
[----:B------:R-:W-:Y:S05]  /*0080*/  EXIT ;  /* 0x000000000000794d */ /* 0x000fea0003800000 */
.L_x_6:
        /* <DEDUP_REMOVED lines=15> */
.L_x_14:


//--------------------- .text._Z7hadd_rnPf6__halfS0_ --------------------------
	.section	.text._Z7hadd_rnPf6__halfS0_,"ax",@progbits
	.align	128
        .global         _Z7hadd_rnPf6__halfS0_
        .type           _Z7hadd_rnPf6__halfS0_,@function
        .size           _Z7hadd_rnPf6__halfS0_,(.L_x_15 - _Z7hadd_rnPf6__halfS0_)
        .other          _Z7hadd_rnPf6__halfS0_,@"STO_CUDA_ENTRY STV_DEFAULT"
_Z7hadd_rnPf6__halfS0_:
.text._Z7hadd_rnPf6__halfS0_:
[----:B------:R-:W-:Y:S08]  /*0000*/  LDC R1, c[0x0][0x37c] ;  /* 0x0000df00ff017b82 */ /* 0x000ff00000000800 */
[----:B------:R-:W0:Y:S01]  /*0010*/  LDC R0, c[0x0][0x388] ;  /* 0x0000e200ff007b82 */ /* 0x000e220000000800 */
[----:B------:R-:W1:Y:S07]  /*0020*/  LDCU.64 UR4, c[0x0][0x358] ;  /* 0x00006b00ff0477ac */ /* 0x000e6e0008000a00 */
[----:B------:R-:W1:Y:S01]  /*0030*/  LDC.64 R2, c[0x0][0x380] ;  /* 0x0000e000ff027b82 */ /* 0x000e620000000a00 */
[----:B0-----:R-:W-:-:S05]  /*0040*/  HADD2 R0, R0.H0_H0, R0.H1_H1 ;  /* 0x3000000000007230 */ /* 0x001fca0000000800 */
[----:B------:R-:W-:-:S05]  /*0050*/  HADD2.F32 R5, -RZ, R0.H0_H0 ;  /* 0x20000000ff057230 */ /* 0x000fca0000004100 */
[----:B-1----:R-:W-:Y:S01]  /*0060*/  STG.E desc[UR4][R2.64], R5 ;  /* 0x0000000502007986 */ /* 0x002fe2000c101904 */
[----:B------:R-:W-:Y:S05]  /*0070*/  EXIT ;  /* 0x000000000000794d */ /* 0x000fea0003800000 */
.L_x_7:
        /* <DEDUP_REMOVED lines=16> */
.L_x_15:


//--------------------- .nv.shared.reserved.0     --------------------------
	.section	.nv.shared.reserved.0,"aw",@nobits
	.weak		__nv_reservedSMEM_offset_0_alias
	.size		__nv_reservedSMEM_offset_0_alias, 0, 64
	.other		__nv_reservedSMEM_offset_0_alias,@"STO_CUDA_RESERVED_SHARED STV_DEFAULT"
__nv_reservedSMEM_offset_0_alias:
	.zero		0
	.zero		64


//--------------------- .nv.constant0._Z8hmin_nanPf6__halfS0_ --------------------------
	.section	.nv.constant0._Z8hmin_nanPf6__halfS0_,"a",@progbits
	.sectionflags	@""
	.align	4
.nv.constant0._Z8hmin_nanPf6__halfS0_:
	.zero		908


//--------------------- .nv.constant0._Z4hminPf6__halfS0_ --------------------------
	.section	.nv.constant0._Z4hminPf6__halfS0_,"a",@progbits
	.sectionflags	@""
	.align	4
.nv.constant0._Z4hminPf6__halfS0_:
	.zero		908


//--------------------- .nv.constant0._Z8hmax_nanPf6__halfS0_ --------------------------
	.section	.nv.constant0._Z8hmax_nanPf6__halfS0_,"a",@progbits
	.sectionflags	@""
	.align	4
.nv.constant0._Z8hmax_nanPf6__halfS0_:
	.zero		908


//--------------------- .nv.constant0._Z4hmaxPf6__halfS0_ --------------------------
	.section	.nv.constant0._Z4hmaxPf6__halfS0_,"a",@progbits
	.sectionflags	@""
	.align	4
.nv.constant0._Z4hmaxPf6__halfS0_:
	.zero		908


//--------------------- .nv.constant0._Z7hsub_rnPf6__halfS0_ --------------------------
	.section	.nv.constant0._Z7hsub_rnPf6__halfS0_,"a",@progbits
	.sectionflags	@""
	.align	4
.nv.constant0._Z7hsub_rnPf6__halfS0_:
	.zero		908


//--------------------- .nv.constant0._Z7hmul_rnPf6__halfS0_ --------------------------
	.section	.nv.constant0._Z7hmul_rnPf6__halfS0_,"a",@progbits
	.sectionflags	@""
	.align	4
.nv.constant0._Z7hmul_rnPf6__halfS0_:
	.zero		908


//--------------------- .nv.constant0._Z9hfma_reluPf6__halfS0_S0_ --------------------------
	.section	.nv.constant0._Z9hfma_reluPf6__halfS0_S0_,"a",@progbits
	.sectionflags	@""
	.align	4
.nv.constant0._Z9hfma_reluPf6__halfS0_S0_:
	.zero		910


//--------------------- .nv.constant0._Z7hadd_rnPf6__halfS0_ --------------------------
	.section	.nv.constant0._Z7hadd_rnPf6__halfS0_,"a",@progbits
	.sectionflags	@""
	.align	4
.nv.constant0._Z7hadd_rnPf6__halfS0_:
	.zero		908


//--------------------- SYMBOLS --------------------------

	.type		.nv.reservedSmem.offset0,@object
	.size		.nv.reservedSmem.offset0,0x4
